	.headerflags	@"EF_CUDA_TEXMODE_UNIFIED EF_CUDA_64BIT_ADDRESS EF_CUDA_ACCELERATORS EF_CUDA_SM90 EF_CUDA_VIRTUAL_SM(EF_CUDA_SM90)"
	.elftype	@"ET_EXEC"


//--------------------- .nv.info                  --------------------------
	.section	.nv.info,"",@"SHT_CUDA_INFO"
	.align	4


	//----- nvinfo : EIATTR_REGCOUNT
	.align		4
        /*0000*/ 	.byte	0x04, 0x2f
        /*0002*/ 	.short	(.L_1 - .L_0)
	.align		4
.L_0:
        /*0004*/ 	.word	index@(triton_poi_fused_16)
        /*0008*/ 	.word	0x0000001f


	//----- nvinfo : EIATTR_MIN_STACK_SIZE
	.align		4
.L_1:
        /*000c*/ 	.byte	0x04, 0x12
        /*000e*/ 	.short	(.L_3 - .L_2)
	.align		4
.L_2:
        /*0010*/ 	.word	index@(triton_poi_fused_16)
        /*0014*/ 	.word	0x00000000


	//----- nvinfo : EIATTR_FRAME_SIZE
	.align		4
.L_3:
        /*0018*/ 	.byte	0x04, 0x11
        /*001a*/ 	.short	(.L_5 - .L_4)
	.align		4
.L_4:
        /*001c*/ 	.word	index@(triton_poi_fused_16)
        /*0020*/ 	.word	0x00000000


	//----- nvinfo : EIATTR_MIN_STACK_SIZE
	.align		4
.L_5:
        /*0024*/ 	.byte	0x04, 0x12
        /*0026*/ 	.short	(.L_7 - .L_6)
	.align		4
.L_6:
        /*0028*/ 	.word	index@(triton_poi_fused_16)
        /*002c*/ 	.word	0x00000000
.L_7:


//--------------------- .nv.info.triton_poi_fused_16 --------------------------
	.section	.nv.info.triton_poi_fused_16,"",@"SHT_CUDA_INFO"
	.sectionflags	@""
	.align	4


	//----- nvinfo : EIATTR_CUDA_API_VERSION
	.align		4
        /*0000*/ 	.byte	0x04, 0x37
        /*0002*/ 	.short	(.L_9 - .L_8)
.L_8:
        /*0004*/ 	.word	0x0000007c


	//----- nvinfo : EIATTR_KPARAM_INFO
	.align		4
.L_9:
        /*0008*/ 	.byte	0x04, 0x17
        /*000a*/ 	.short	(.L_11 - .L_10)
.L_10:
        /*000c*/ 	.word	0x00000000
        /*0010*/ 	.short	0x0003
        /*0012*/ 	.short	0x0014
        /*0014*/ 	.byte	0x00, 0xf0, 0x11, 0x00


	//----- nvinfo : EIATTR_KPARAM_INFO
	.align		4
.L_11:
        /*0018*/ 	.byte	0x04, 0x17
        /*001a*/ 	.short	(.L_13 - .L_12)
.L_12:
        /*001c*/ 	.word	0x00000000
        /*0020*/ 	.short	0x0002
        /*0022*/ 	.short	0x0010
        /*0024*/ 	.byte	0x00, 0xf0, 0x11, 0x00


	//----- nvinfo : EIATTR_KPARAM_INFO
	.align		4
.L_13:
        /*0028*/ 	.byte	0x04, 0x17
        /*002a*/ 	.short	(.L_15 - .L_14)
.L_14:
        /*002c*/ 	.word	0x00000000
        /*0030*/ 	.short	0x0001
        /*0032*/ 	.short	0x0008
        /*0034*/ 	.byte	0x00, 0xf4, 0x21, 0x00


	//----- nvinfo : EIATTR_KPARAM_INFO
	.align		4
.L_15:
        /*0038*/ 	.byte	0x04, 0x17
        /*003a*/ 	.short	(.L_17 - .L_16)
.L_16:
        /*003c*/ 	.word	0x00000000
        /*0040*/ 	.short	0x0000
        /*0042*/ 	.short	0x0000
        /*0044*/ 	.byte	0x00, 0xf4, 0x21, 0x00


	//----- nvinfo : EIATTR_SPARSE_MMA_MASK
	.align		4
.L_17:
        /*0048*/ 	.byte	0x03, 0x50
        /*004a*/ 	.short	0x0000


	//----- nvinfo : EIATTR_MAXREG_COUNT
	.align		4
        /*004c*/ 	.byte	0x03, 0x1b
        /*004e*/ 	.short	0x00ff


	//----- nvinfo : EIATTR_EXIT_INSTR_OFFSETS
	.align		4
        /*0050*/ 	.byte	0x04, 0x1c
        /*0052*/ 	.short	(.L_19 - .L_18)


	//   ....[0]....
.L_18:
        /*0054*/ 	.word	0x000005e0


	//   ....[1]....
        /*0058*/ 	.word	0x00000630


	//----- nvinfo : EIATTR_REQNTID
	.align		4
.L_19:
        /*005c*/ 	.byte	0x04, 0x10
        /*005e*/ 	.short	(.L_21 - .L_20)
.L_20:
        /*0060*/ 	.word	0x00000080
        /*0064*/ 	.word	0x00000001
        /*0068*/ 	.word	0x00000001


	//----- nvinfo : EIATTR_CBANK_PARAM_SIZE
	.align		4
.L_21:
        /*006c*/ 	.byte	0x03, 0x19
        /*006e*/ 	.short	0x0018


	//----- nvinfo : EIATTR_PARAM_CBANK
	.align		4
        /*0070*/ 	.byte	0x04, 0x0a
        /*0072*/ 	.short	(.L_23 - .L_22)
	.align		4
.L_22:
        /*0074*/ 	.word	index@(.nv.constant0.triton_poi_fused_16)
        /*0078*/ 	.short	0x0210
        /*007a*/ 	.short	0x0018


	//----- nvinfo : EIATTR_SW_WAR
	.align		4
.L_23:
        /*007c*/ 	.byte	0x04, 0x36
        /*007e*/ 	.short	(.L_25 - .L_24)
.L_24:
        /*0080*/ 	.word	0x00000008
.L_25:


//--------------------- .nv.callgraph             --------------------------
	.section	.nv.callgraph,"",@"SHT_CUDA_CALLGRAPH"
	.align	4
	.sectionentsize	8
	.align		4
        /*0000*/ 	.word	0x00000000
	.align		4
        /*0004*/ 	.word	0xffffffff
	.align		4
        /*0008*/ 	.word	0x00000000
	.align		4
        /*000c*/ 	.word	0xfffffffe
	.align		4
        /*0010*/ 	.word	0x00000000
	.align		4
        /*0014*/ 	.word	0xfffffffd
	.align		4
        /*0018*/ 	.word	0x00000000
	.align		4
        /*001c*/ 	.word	0xfffffffc


//--------------------- .text.triton_poi_fused_16 --------------------------
	.section	.text.triton_poi_fused_16,"ax",@progbits
	.sectionflags	@"SHF_BARRIERS=1"
	.align	128
        .global         triton_poi_fused_16
        .type           triton_poi_fused_16,@function
        .size           triton_poi_fused_16,(.L_x_1 - triton_poi_fused_16)
        .other          triton_poi_fused_16,@"STO_CUDA_ENTRY STV_DEFAULT"
triton_poi_fused_16:
.text.triton_poi_fused_16:
[----:B------:R-:W0:Y:S01]  /*0000*/  LDC R1, c[0x0][0x28] ;  /* 0x00000a00ff017b82 */ /* 0x000e220000000800 */
[----:B------:R-:W1:Y:S07]  /*0010*/  S2R R0, SR_CTAID.X ;  /* 0x0000000000007919 */ /* 0x000e6e0000002500 */
[----:B------:R-:W2:Y:S01]  /*0020*/  LDC.64 R14, c[0x0][0x210] ;  /* 0x00008400ff0e7b82 */ /* 0x000ea20000000a00 */
[----:B------:R-:W-:Y:S01]  /*0030*/  IMAD.MOV.U32 R19, RZ, RZ, RZ ;  /* 0x000000ffff137224 */ /* 0x000fe200078e00ff */
[----:B------:R-:W-:Y:S01]  /*0040*/  ULDC.64 UR6, c[0x0][0x208] ;  /* 0x0000820000067ab9 */ /* 0x000fe20000000a00 */
[----:B------:R-:W3:Y:S01]  /*0050*/  S2R R21, SR_TID.X ;  /* 0x0000000000157919 */ /* 0x000ee20000002100 */
[----:B------:R-:W4:Y:S01]  /*0060*/  S2R R18, SR_CTAID.Y ;  /* 0x0000000000127919 */ /* 0x000f220000002600 */
[----:B------:R-:W-:-:S02]  /*0070*/  IMAD.MOV.U32 R20, RZ, RZ, RZ ;  /* 0x000000ffff147224 */ /* 0x000fc400078e00ff */
[----:B-1----:R-:W-:Y:S01]  /*0080*/  IMAD.SHL.U32 R0, R0, 0x10, RZ ;  /* 0x0000001000007824 */ /* 0x002fe200078e00ff */
[----:B---3--:R-:W-:-:S04]  /*0090*/  SHF.R.U32.HI R17, RZ, 0x4, R21 ;  /* 0x00000004ff117819 */ /* 0x008fc80000011615 */
[----:B------:R-:W-:Y:S01]  /*00a0*/  LOP3.LUT R6, R0, 0xf, R21, 0xf8, !PT ;  /* 0x0000000f00067812 */ /* 0x000fe200078ef815 */
[----:B----4-:R-:W-:Y:S01]  /*00b0*/  IMAD.SHL.U32 R16, R18, 0x40, RZ ;  /* 0x0000004012107824 */ /* 0x010fe200078e00ff */
[----:B------:R-:W-:Y:S02]  /*00c0*/  SGXT.U32 R17, R17, 0x3 ;  /* 0x000000031111781a */ /* 0x000fe40000000000 */
[----:B------:R-:W-:Y:S02]  /*00d0*/  ISETP.GE.AND P0, PT, R6, 0x9, PT ;  /* 0x000000090600780c */ /* 0x000fe40003f06270 */
[----:B------:R-:W-:Y:S02]  /*00e0*/  LOP3.LUT R2, R16, R17, RZ, 0xfc, !PT ;  /* 0x0000001110027212 */ /* 0x000fe400078efcff */
[----:B------:R-:W-:Y:S02]  /*00f0*/  LOP3.LUT R3, R16, 0x8, R17, 0xfe, !PT ;  /* 0x0000000810037812 */ /* 0x000fe400078efe11 */
[----:B------:R-:W-:Y:S01]  /*0100*/  LOP3.LUT R4, R16, 0x10, R17, 0xfe, !PT ;  /* 0x0000001010047812 */ /* 0x000fe200078efe11 */
[--C-:B------:R-:W-:Y:S01]  /*0110*/  IMAD R27, R2, 0x9, R6.reuse ;  /* 0x00000009021b7824 */ /* 0x100fe200078e0206 */
        /* <DEDUP_REMOVED lines=9> */
[----:B------:R-:W-:-:S02]  /*01b0*/  IMAD R11, R11, 0x9, R6 ;  /* 0x000000090b0b7824 */ /* 0x000fc400078e0206 */
[--C-:B------:R-:W-:Y:S02]  /*01c0*/  IMAD R13, R13, 0x9, R6.reuse ;  /* 0x000000090d0d7824 */ /* 0x100fe400078e0206 */
[----:B------:R-:W-:Y:S02]  /*01d0*/  IMAD R23, R23, 0x9, R6 ;  /* 0x0000000917177824 */ /* 0x000fe400078e0206 */
[----:B--2---:R-:W-:-:S04]  /*01e0*/  IMAD.WIDE R26, R27, 0x4, R14 ;  /* 0x000000041b1a7825 */ /* 0x004fc800078e020e */
[--C-:B------:R-:W-:Y:S01]  /*01f0*/  IMAD.WIDE R2, R3, 0x4, R14.reuse ;  /* 0x0000000403027825 */ /* 0x100fe200078e020e */
[----:B------:R1:W2:Y:S01]  /*0200*/  @!P0 LDG.E.EL R19, desc[UR6][R26.64] ;  /* 0x000000061a138981 */ /* 0x0002a2000c2e1900 */
[----:B------:R-:W-:Y:S02]  /*0210*/  CS2R R24, SRZ ;  /* 0x0000000000187805 */ /* 0x000fe4000001ff00 */
[--C-:B------:R-:W-:Y:S01]  /*0220*/  IMAD.WIDE R4, R5, 0x4, R14.reuse ;  /* 0x0000000405047825 */ /* 0x100fe200078e020e */
[----:B------:R3:W4:Y:S03]  /*0230*/  @!P0 LDG.E.EL R20, desc[UR6][R2.64] ;  /* 0x0000000602148981 */ /* 0x000726000c2e1900 */
[----:B------:R-:W-:-:S04]  /*0240*/  IMAD.WIDE R6, R7, 0x4, R14 ;  /* 0x0000000407067825 */ /* 0x000fc800078e020e */
[----:B------:R-:W-:-:S04]  /*0250*/  IMAD.WIDE R8, R9, 0x4, R14 ;  /* 0x0000000409087825 */ /* 0x000fc800078e020e */
[----:B------:R-:W-:-:S04]  /*0260*/  IMAD.WIDE R10, R11, 0x4, R14 ;  /* 0x000000040b0a7825 */ /* 0x000fc800078e020e */
[--C-:B------:R-:W-:Y:S01]  /*0270*/  IMAD.WIDE R12, R13, 0x4, R14.reuse ;  /* 0x000000040d0c7825 */ /* 0x100fe200078e020e */
[----:B-1----:R-:W-:Y:S01]  /*0280*/  CS2R R26, SRZ ;  /* 0x00000000001a7805 */ /* 0x002fe2000001ff00 */
[----:B------:R-:W5:Y:S02]  /*0290*/  @!P0 LDG.E.EL R24, desc[UR6][R6.64] ;  /* 0x0000000606188981 */ /* 0x000f64000c2e1900 */
[----:B------:R-:W-:Y:S01]  /*02a0*/  IMAD.WIDE R14, R23, 0x4, R14 ;  /* 0x00000004170e7825 */ /* 0x000fe200078e020e */
[----:B------:R-:W-:Y:S01]  /*02b0*/  HFMA2.MMA R23, -RZ, RZ, 0, 0 ;  /* 0x00000000ff177435 */ /* 0x000fe200000001ff */
[----:B------:R-:W5:Y:S02]  /*02c0*/  @!P0 LDG.E.EL R25, desc[UR6][R10.64] ;  /* 0x000000060a198981 */ /* 0x000f64000c2e1900 */
[----:B------:R-:W-:Y:S02]  /*02d0*/  IMAD.MOV.U32 R22, RZ, RZ, RZ ;  /* 0x000000ffff167224 */ /* 0x000fe400078e00ff */
[----:B------:R-:W5:Y:S04]  /*02e0*/  @!P0 LDG.E.EL R27, desc[UR6][R12.64] ;  /* 0x000000060c1b8981 */ /* 0x000f68000c2e1900 */
[----:B------:R-:W5:Y:S04]  /*02f0*/  @!P0 LDG.E.EL R22, desc[UR6][R4.64] ;  /* 0x0000000604168981 */ /* 0x000f68000c2e1900 */
[----:B------:R1:W5:Y:S04]  /*0300*/  @!P0 LDG.E.EL R23, desc[UR6][R8.64] ;  /* 0x0000000608178981 */ /* 0x000368000c2e1900 */
[----:B------:R-:W5:Y:S01]  /*0310*/  @!P0 LDG.E.EL R26, desc[UR6][R14.64] ;  /* 0x000000060e1a8981 */ /* 0x000f62000c2e1900 */
[----:B------:R-:W1:Y:S01]  /*0320*/  S2UR UR5, SR_CgaCtaId ;  /* 0x00000000000579c3 */ /* 0x000e620000008800 */
[----:B---3--:R-:W-:Y:S01]  /*0330*/  IMAD.SHL.U32 R2, R21, 0x40, RZ ;  /* 0x0000004015027824 */ /* 0x008fe200078e00ff */
[----:B------:R-:W-:-:S04]  /*0340*/  UMOV UR4, 0x400 ;  /* 0x0000040000047882 */ /* 0x000fc80000000000 */
[----:B------:R-:W-:-:S04]  /*0350*/  LOP3.LUT R2, R2, 0x3c0, RZ, 0xc0, !PT ;  /* 0x000003c002027812 */ /* 0x000fc800078ec0ff */
[----:B------:R-:W-:Y:S01]  /*0360*/  LOP3.LUT R3, R2, R17, RZ, 0xfc, !PT ;  /* 0x0000001102037212 */ /* 0x000fe200078efcff */
[----:B01----:R-:W-:-:S06]  /*0370*/  UPRMT UR4, UR5, 0x654, UR4 ;  /* 0x0000065405047896 */ /* 0x003fcc0008000004 */
[----:B------:R-:W-:-:S05]  /*0380*/  LEA.HI R2, R2, UR4, RZ, 0x1e ;  /* 0x0000000402027c11 */ /* 0x000fca000f8ff0ff */
[----:B------:R-:W-:Y:S01]  /*0390*/  IMAD R28, R3, 0x4, R2 ;  /* 0x00000004031c7824 */ /* 0x000fe200078e0202 */
[C---:B------:R-:W-:Y:S01]  /*03a0*/  LOP3.LUT R2, R21.reuse, 0x70, RZ, 0xc0, !PT ;  /* 0x0000007015027812 */ /* 0x040fe200078ec0ff */
[----:B------:R-:W-:-:S03]  /*03b0*/  IMAD.SHL.U32 R21, R21, 0x4, RZ ;  /* 0x0000000415157824 */ /* 0x000fc600078e00ff */
[----:B------:R-:W-:Y:S02]  /*03c0*/  IADD3 R3, R2, UR4, RZ ;  /* 0x0000000402037c10 */ /* 0x000fe4000fffe0ff */
[----:B------:R-:W-:-:S05]  /*03d0*/  LOP3.LUT R8, R21, 0x1fc, RZ, 0xc0, !PT ;  /* 0x000001fc15087812 */ /* 0x000fca00078ec0ff */
[----:B------:R-:W-:Y:S01]  /*03e0*/  IMAD R4, R8, 0x4, R3 ;  /* 0x0000000408047824 */ /* 0x000fe200078e0203 */
[----:B------:R-:W-:Y:S02]  /*03f0*/  SHF.R.S32.HI R3, RZ, 0x19, R18 ;  /* 0x00000019ff037819 */ /* 0x000fe40000011412 */
[----:B------:R-:W-:Y:S02]  /*0400*/  LOP3.LUT R16, R16, 0x3c, R21, 0xf8, !PT ;  /* 0x0000003c10107812 */ /* 0x000fe400078ef815 */
[----:B------:R-:W-:-:S04]  /*0410*/  SGXT R3, R3, 0x1 ;  /* 0x000000010303781a */ /* 0x000fc80000000200 */
[----:B------:R-:W-:Y:S02]  /*0420*/  LEA.HI R9, R3, R16, RZ, 0x7 ;  /* 0x0000001003097211 */ /* 0x000fe400078f38ff */
[----:B------:R-:W0:Y:S02]  /*0430*/  LDC.64 R2, c[0x0][0x218] ;  /* 0x00008600ff027b82 */ /* 0x000e240000000a00 */
[----:B------:R-:W-:Y:S02]  /*0440*/  LOP3.LUT R11, R9, 0xffffff80, RZ, 0xc0, !PT ;  /* 0xffffff80090b7812 */ /* 0x000fe400078ec0ff */
[----:B------:R-:W-:Y:S02]  /*0450*/  SHF.R.S32.HI R10, RZ, 0x7, R9 ;  /* 0x00000007ff0a7819 */ /* 0x000fe40000011409 */
[----:B------:R-:W-:Y:S01]  /*0460*/  LOP3.LUT R9, R0, R17, RZ, 0xfc, !PT ;  /* 0x0000001100097212 */ /* 0x000fe200078efcff */
[----:B------:R-:W-:Y:S01]  /*0470*/  IMAD.IADD R11, R16, 0x1, -R11 ;  /* 0x00000001100b7824 */ /* 0x000fe200078e0a0b */
[----:B------:R-:W-:-:S02]  /*0480*/  LOP3.LUT R0, R0, 0x8, R17, 0xfe, !PT ;  /* 0x0000000800007812 */ /* 0x000fc400078efe11 */
[----:B------:R-:W-:Y:S01]  /*0490*/  LOP3.LUT R13, R8, 0x200, RZ, 0xfc, !PT ;  /* 0x00000200080d7812 */ /* 0x000fe200078efcff */
[----:B------:R-:W-:Y:S01]  /*04a0*/  IMAD R12, R10, 0x480, R11 ;  /* 0x000004800a0c7824 */ /* 0x000fe200078e020b */
[C---:B------:R-:W-:Y:S02]  /*04b0*/  ISETP.GE.AND P1, PT, R9.reuse, 0x9, PT ;  /* 0x000000090900780c */ /* 0x040fe40003f26270 */
[----:B------:R-:W-:Y:S01]  /*04c0*/  ISETP.GE.AND P0, PT, R0, 0x9, PT ;  /* 0x000000090000780c */ /* 0x000fe20003f06270 */
[----:B------:R-:W-:Y:S01]  /*04d0*/  IMAD R11, R9, 0x80, R12 ;  /* 0x00000080090b7824 */ /* 0x000fe200078e020c */
[----:B------:R-:W-:-:S04]  /*04e0*/  SHF.R.U32.HI R13, RZ, 0x2, R13 ;  /* 0x00000002ff0d7819 */ /* 0x000fc8000001160d */
[----:B------:R-:W-:Y:S01]  /*04f0*/  LOP3.LUT R13, R13, 0xf0, RZ, 0xc0, !PT ;  /* 0x000000f00d0d7812 */ /* 0x000fe200078ec0ff */
[----:B0-----:R-:W-:-:S03]  /*0500*/  IMAD.WIDE R10, R11, 0x4, R2 ;  /* 0x000000040b0a7825 */ /* 0x001fc600078e0202 */
[----:B------:R-:W-:-:S05]  /*0510*/  IADD3 R13, R13, UR4, RZ ;  /* 0x000000040d0d7c10 */ /* 0x000fca000fffe0ff */
[----:B------:R-:W-:Y:S01]  /*0520*/  IMAD R13, R8, 0x4, R13 ;  /* 0x00000004080d7824 */ /* 0x000fe200078e020d */
[----:B--2---:R-:W-:Y:S04]  /*0530*/  STS [R28], R19 ;  /* 0x000000131c007388 */ /* 0x004fe80000000800 */
[----:B----4-:R-:W-:Y:S04]  /*0540*/  STS [R28+0x20], R20 ;  /* 0x000020141c007388 */ /* 0x010fe80000000800 */
[----:B-----5:R-:W-:Y:S04]  /*0550*/  STS [R28+0x60], R24 ;  /* 0x000060181c007388 */ /* 0x020fe80000000800 */
[----:B------:R-:W-:Y:S04]  /*0560*/  STS [R28+0xa0], R25 ;  /* 0x0000a0191c007388 */ /* 0x000fe80000000800 */
[----:B------:R-:W-:Y:S04]  /*0570*/  STS [R28+0xc0], R27 ;  /* 0x0000c01b1c007388 */ /* 0x000fe80000000800 */
[----:B------:R-:W-:Y:S04]  /*0580*/  STS [R28+0x40], R22 ;  /* 0x000040161c007388 */ /* 0x000fe80000000800 */
[----:B------:R-:W-:Y:S04]  /*0590*/  STS [R28+0x80], R23 ;  /* 0x000080171c007388 */ /* 0x000fe80000000800 */
[----:B------:R-:W-:Y:S01]  /*05a0*/  STS [R28+0xe0], R26 ;  /* 0x0000e01a1c007388 */ /* 0x000fe20000000800 */
[----:B------:R-:W-:Y:S06]  /*05b0*/  BAR.SYNC.DEFER_BLOCKING 0x0 ;  /* 0x0000000000007b1d */ /* 0x000fec0000010000 */
[----:B------:R-:W0:Y:S04]  /*05c0*/  LDS.128 R4, [R4] ;  /* 0x0000000004047984 */ /* 0x000e280000000c00 */
[----:B0-----:R0:W-:Y:S02]  /*05d0*/  @!P1 STG.E.128 desc[UR6][R10.64], R4 ;  /* 0x000000040a009986 */ /* 0x0011e4000c101d06 */
[----:B0-----:R-:W-:Y:S05]  /*05e0*/  @P0 EXIT ;  /* 0x000000000000094d */ /* 0x001fea0003800000 */
[----:B0-----:R-:W0:Y:S01]  /*05f0*/  LDS.128 R8, [R13+0x800] ;  /* 0x000800000d087984 */ /* 0x001e220000000c00 */
[----:B------:R-:W-:-:S04]  /*0600*/  IMAD R5, R0, 0x80, R12 ;  /* 0x0000008000057824 */ /* 0x000fc800078e020c */
[----:B------:R-:W-:-:S05]  /*0610*/  IMAD.WIDE R2, R5, 0x4, R2 ;  /* 0x0000000405027825 */ /* 0x000fca00078e0202 */
[----:B0-----:R-:W-:Y:S01]  /*0620*/  STG.E.128 desc[UR6][R2.64], R8 ;  /* 0x0000000802007986 */ /* 0x001fe2000c101d06 */
[----:B------:R-:W-:Y:S05]  /*0630*/  EXIT ;  /* 0x000000000000794d */ /* 0x000fea0003800000 */
.L_x_0:
[----:B------:R-:W-:-:S00]  /*0640*/  BRA `(.L_x_0) ;  /* 0xfffffffc00fc7947 */ /* 0x000fc0000383ffff */
[----:B------:R-:W-:-:S00]  /*0650*/  NOP ;  /* 0x0000000000007918 */ /* 0x000fc00000000000 */
        /* <DEDUP_REMOVED lines=10> */
.L_x_1:


//--------------------- .nv.shared.triton_poi_fused_16 --------------------------
	.section	.nv.shared.triton_poi_fused_16,"aw",@nobits
	.sectionflags	@""
	.align	16
	.zero		1024


//--------------------- .nv.constant0.triton_poi_fused_16 --------------------------
	.section	.nv.constant0.triton_poi_fused_16,"a",@progbits
	.sectionflags	@""
	.align	4
.nv.constant0.triton_poi_fused_16:
	.zero		552
